	.headerflags	@"EF_CUDA_TEXMODE_UNIFIED EF_CUDA_64BIT_ADDRESS EF_CUDA_ACCELERATORS EF_CUDA_SM90 EF_CUDA_VIRTUAL_SM(EF_CUDA_SM90)"
	.elftype	@"ET_EXEC"


//--------------------- .nv.info                  --------------------------
	.section	.nv.info,"",@"SHT_CUDA_INFO"
	.align	4


	//----- nvinfo : EIATTR_REGCOUNT
	.align		4
        /*0000*/ 	.byte	0x04, 0x2f
        /*0002*/ 	.short	(.L_3 - .L_2)
	.align		4
.L_2:
        /*0004*/ 	.word	index@(triton_poi_fused__native_batch_norm_legit_no_training_convolution_relu_threshold_backward_10)
        /*0008*/ 	.word	0x00000017


	//----- nvinfo : EIATTR_MIN_STACK_SIZE
	.align		4
.L_3:
        /*000c*/ 	.byte	0x04, 0x12
        /*000e*/ 	.short	(.L_5 - .L_4)
	.align		4
.L_4:
        /*0010*/ 	.word	index@(triton_poi_fused__native_batch_norm_legit_no_training_convolution_relu_threshold_backward_10)
        /*0014*/ 	.word	0x00000000


	//----- nvinfo : EIATTR_FRAME_SIZE
	.align		4
.L_5:
        /*0018*/ 	.byte	0x04, 0x11
        /*001a*/ 	.short	(.L_7 - .L_6)
	.align		4
.L_6:
        /*001c*/ 	.word	index@(triton_poi_fused__native_batch_norm_legit_no_training_convolution_relu_threshold_backward_10)
        /*0020*/ 	.word	0x00000000


	//----- nvinfo : EIATTR_MIN_STACK_SIZE
	.align		4
.L_7:
        /*0024*/ 	.byte	0x04, 0x12
        /*0026*/ 	.short	(.L_9 - .L_8)
	.align		4
.L_8:
        /*0028*/ 	.word	index@(triton_poi_fused__native_batch_norm_legit_no_training_convolution_relu_threshold_backward_10)
        /*002c*/ 	.word	0x00000000
.L_9:


//--------------------- .nv.info.triton_poi_fused__native_batch_norm_legit_no_training_convolution_relu_threshold_backward_10 --------------------------
	.section	.nv.info.triton_poi_fused__native_batch_norm_legit_no_training_convolution_relu_threshold_backward_10,"",@"SHT_CUDA_INFO"
	.sectionflags	@""
	.align	4


	//----- nvinfo : EIATTR_CUDA_API_VERSION
	.align		4
        /*0000*/ 	.byte	0x04, 0x37
        /*0002*/ 	.short	(.L_11 - .L_10)
.L_10:
        /*0004*/ 	.word	0x0000007c


	//----- nvinfo : EIATTR_KPARAM_INFO
	.align		4
.L_11:
        /*0008*/ 	.byte	0x04, 0x17
        /*000a*/ 	.short	(.L_13 - .L_12)
.L_12:
        /*000c*/ 	.word	0x00000000
        /*0010*/ 	.short	0x0008
        /*0012*/ 	.short	0x0040
        /*0014*/ 	.byte	0x00, 0xf0, 0x11, 0x00


	//----- nvinfo : EIATTR_KPARAM_INFO
	.align		4
.L_13:
        /*0018*/ 	.byte	0x04, 0x17
        /*001a*/ 	.short	(.L_15 - .L_14)
.L_14:
        /*001c*/ 	.word	0x00000000
        /*0020*/ 	.short	0x0007
        /*0022*/ 	.short	0x0038
        /*0024*/ 	.byte	0x00, 0xf4, 0x21, 0x00


	//----- nvinfo : EIATTR_KPARAM_INFO
	.align		4
.L_15:
        /*0028*/ 	.byte	0x04, 0x17
        /*002a*/ 	.short	(.L_17 - .L_16)
.L_16:
        /*002c*/ 	.word	0x00000000
        /*0030*/ 	.short	0x0006
        /*0032*/ 	.short	0x0030
        /*0034*/ 	.byte	0x00, 0xf4, 0x21, 0x00


	//----- nvinfo : EIATTR_KPARAM_INFO
	.align		4
.L_17:
        /*0038*/ 	.byte	0x04, 0x17
        /*003a*/ 	.short	(.L_19 - .L_18)
.L_18:
        /*003c*/ 	.word	0x00000000
        /*0040*/ 	.short	0x0005
        /*0042*/ 	.short	0x0028
        /*0044*/ 	.byte	0x00, 0xf4, 0x21, 0x00


	//----- nvinfo : EIATTR_KPARAM_INFO
	.align		4
.L_19:
        /*0048*/ 	.byte	0x04, 0x17
        /*004a*/ 	.short	(.L_21 - .L_20)
.L_20:
        /*004c*/ 	.word	0x00000000
        /*0050*/ 	.short	0x0004
        /*0052*/ 	.short	0x0020
        /*0054*/ 	.byte	0x00, 0xf4, 0x21, 0x00


	//----- nvinfo : EIATTR_KPARAM_INFO
	.align		4
.L_21:
        /*0058*/ 	.byte	0x04, 0x17
        /*005a*/ 	.short	(.L_23 - .L_22)
.L_22:
        /*005c*/ 	.word	0x00000000
        /*0060*/ 	.short	0x0003
        /*0062*/ 	.short	0x0018
        /*0064*/ 	.byte	0x00, 0xf4, 0x21, 0x00


	//----- nvinfo : EIATTR_KPARAM_INFO
	.align		4
.L_23:
        /*0068*/ 	.byte	0x04, 0x17
        /*006a*/ 	.short	(.L_25 - .L_24)
.L_24:
        /*006c*/ 	.word	0x00000000
        /*0070*/ 	.short	0x0002
        /*0072*/ 	.short	0x0010
        /*0074*/ 	.byte	0x00, 0xf4, 0x21, 0x00


	//----- nvinfo : EIATTR_KPARAM_INFO
	.align		4
.L_25:
        /*0078*/ 	.byte	0x04, 0x17
        /*007a*/ 	.short	(.L_27 - .L_26)
.L_26:
        /*007c*/ 	.word	0x00000000
        /*0080*/ 	.short	0x0001
        /*0082*/ 	.short	0x0008
        /*0084*/ 	.byte	0x00, 0xf4, 0x21, 0x00


	//----- nvinfo : EIATTR_KPARAM_INFO
	.align		4
.L_27:
        /*0088*/ 	.byte	0x04, 0x17
        /*008a*/ 	.short	(.L_29 - .L_28)
.L_28:
        /*008c*/ 	.word	0x00000000
        /*0090*/ 	.short	0x0000
        /*0092*/ 	.short	0x0000
        /*0094*/ 	.byte	0x00, 0xf4, 0x21, 0x00


	//----- nvinfo : EIATTR_SPARSE_MMA_MASK
	.align		4
.L_29:
        /*0098*/ 	.byte	0x03, 0x50
        /*009a*/ 	.short	0x0000


	//----- nvinfo : EIATTR_MAXREG_COUNT
	.align		4
        /*009c*/ 	.byte	0x03, 0x1b
        /*009e*/ 	.short	0x00ff


	//----- nvinfo : EIATTR_EXIT_INSTR_OFFSETS
	.align		4
        /*00a0*/ 	.byte	0x04, 0x1c
        /*00a2*/ 	.short	(.L_31 - .L_30)


	//   ....[0]....
.L_30:
        /*00a4*/ 	.word	0x000003b0


	//   ....[1]....
        /*00a8*/ 	.word	0x000003d0


	//----- nvinfo : EIATTR_REQNTID
	.align		4
.L_31:
        /*00ac*/ 	.byte	0x04, 0x10
        /*00ae*/ 	.short	(.L_33 - .L_32)
.L_32:
        /*00b0*/ 	.word	0x00000080
        /*00b4*/ 	.word	0x00000001
        /*00b8*/ 	.word	0x00000001


	//----- nvinfo : EIATTR_CBANK_PARAM_SIZE
	.align		4
.L_33:
        /*00bc*/ 	.byte	0x03, 0x19
        /*00be*/ 	.short	0x0044


	//----- nvinfo : EIATTR_PARAM_CBANK
	.align		4
        /*00c0*/ 	.byte	0x04, 0x0a
        /*00c2*/ 	.short	(.L_35 - .L_34)
	.align		4
.L_34:
        /*00c4*/ 	.word	index@(.nv.constant0.triton_poi_fused__native_batch_norm_legit_no_training_convolution_relu_threshold_backward_10)
        /*00c8*/ 	.short	0x0210
        /*00ca*/ 	.short	0x0044


	//----- nvinfo : EIATTR_SW_WAR
	.align		4
.L_35:
        /*00cc*/ 	.byte	0x04, 0x36
        /*00ce*/ 	.short	(.L_37 - .L_36)
.L_36:
        /*00d0*/ 	.word	0x00000008
.L_37:


//--------------------- .nv.callgraph             --------------------------
	.section	.nv.callgraph,"",@"SHT_CUDA_CALLGRAPH"
	.align	4
	.sectionentsize	8
	.align		4
        /*0000*/ 	.word	0x00000000
	.align		4
        /*0004*/ 	.word	0xffffffff
	.align		4
        /*0008*/ 	.word	0x00000000
	.align		4
        /*000c*/ 	.word	0xfffffffe
	.align		4
        /*0010*/ 	.word	0x00000000
	.align		4
        /*0014*/ 	.word	0xfffffffd
	.align		4
        /*0018*/ 	.word	0x00000000
	.align		4
        /*001c*/ 	.word	0xfffffffc


//--------------------- .nv.constant4             --------------------------
	.section	.nv.constant4,"a",@progbits
	.align	8
	.align		8
.nv.constant4:
        /*0000*/ 	.dword	_$_str
	.align		8
        /*0008*/ 	.dword	_$_str_$_2


//--------------------- .text.triton_poi_fused__native_batch_norm_legit_no_training_convolution_relu_threshold_backward_10 --------------------------
	.section	.text.triton_poi_fused__native_batch_norm_legit_no_training_convolution_relu_threshold_backward_10,"ax",@progbits
	.align	128
        .global         triton_poi_fused__native_batch_norm_legit_no_training_convolution_relu_threshold_backward_10
        .type           triton_poi_fused__native_batch_norm_legit_no_training_convolution_relu_threshold_backward_10,@function
        .size           triton_poi_fused__native_batch_norm_legit_no_training_convolution_relu_threshold_backward_10,(.L_x_1 - triton_poi_fused__native_batch_norm_legit_no_training_convolution_relu_threshold_backward_10)
        .other          triton_poi_fused__native_batch_norm_legit_no_training_convolution_relu_threshold_backward_10,@"STO_CUDA_ENTRY STV_DEFAULT"
triton_poi_fused__native_batch_norm_legit_no_training_convolution_relu_threshold_backward_10:
.text.triton_poi_fused__native_batch_norm_legit_no_training_convolution_relu_threshold_backward_10:
[----:B------:R-:W0:Y:S01]  /*0000*/  LDC R1, c[0x0][0x28] ;  /* 0x00000a00ff017b82 */ /* 0x000e220000000800 */
[----:B------:R-:W1:Y:S07]  /*0010*/  S2R R0, SR_TID.X ;  /* 0x0000000000007919 */ /* 0x000e6e0000002100 */
[----:B------:R-:W2:Y:S01]  /*0020*/  LDC.64 R12, c[0x0][0x228] ;  /* 0x00008a00ff0c7b82 */ /* 0x000ea20000000a00 */
[----:B------:R-:W-:Y:S01]  /*0030*/  CS2R R4, SRZ ;  /* 0x0000000000047805 */ /* 0x000fe2000001ff00 */
[----:B------:R-:W-:Y:S01]  /*0040*/  ULDC.64 UR4, c[0x0][0x208] ;  /* 0x0000820000047ab9 */ /* 0x000fe20000000a00 */
[----:B------:R-:W3:Y:S05]  /*0050*/  S2R R3, SR_CTAID.X ;  /* 0x0000000000037919 */ /* 0x000eea0000002500 */
[----:B------:R-:W4:Y:S08]  /*0060*/  LDC.64 R10, c[0x0][0x218] ;  /* 0x00008600ff0a7b82 */ /* 0x000f300000000a00 */
[----:B------:R-:W5:Y:S08]  /*0070*/  LDC.64 R14, c[0x0][0x220] ;  /* 0x00008800ff0e7b82 */ /* 0x000f700000000a00 */
[----:B------:R-:W5:Y:S08]  /*0080*/  LDC.64 R16, c[0x0][0x230] ;  /* 0x00008c00ff107b82 */ /* 0x000f700000000a00 */
[----:B------:R-:W5:Y:S01]  /*0090*/  LDC.64 R6, c[0x0][0x238] ;  /* 0x00008e00ff067b82 */ /* 0x000f620000000a00 */
[----:B-1----:R-:W-:-:S02]  /*00a0*/  LOP3.LUT R0, R0, 0x7f, RZ, 0xc0, !PT ;  /* 0x0000007f00007812 */ /* 0x002fc400078ec0ff */
[----:B------:R-:W-:Y:S02]  /*00b0*/  CS2R R8, SRZ ;  /* 0x0000000000087805 */ /* 0x000fe4000001ff00 */
[----:B---3--:R-:W-:Y:S01]  /*00c0*/  SHF.R.S32.HI R2, RZ, 0x18, R3 ;  /* 0x00000018ff027819 */ /* 0x008fe20000011403 */
[----:B------:R-:W-:Y:S01]  /*00d0*/  ULDC.64 UR6, c[0x0][0x248] ;  /* 0x0000920000067ab9 */ /* 0x000fe20000000a00 */
[----:B------:R-:W-:Y:S02]  /*00e0*/  IMAD R0, R3, 0x80, R0 ;  /* 0x0000008003007824 */ /* 0x000fe400078e0200 */
[----:B------:R-:W-:-:S04]  /*00f0*/  SGXT R3, R2, 0x1 ;  /* 0x000000010203781a */ /* 0x000fc80000000200 */
[----:B------:R-:W-:Y:S02]  /*0100*/  LEA.HI R3, R3, R0, RZ, 0x9 ;  /* 0x0000000003037211 */ /* 0x000fe400078f48ff */
[----:B------:R-:W-:Y:S02]  /*0110*/  ISETP.GE.AND P0, PT, R0, 0x800, PT ;  /* 0x000008000000780c */ /* 0x000fe40003f06270 */
[----:B------:R-:W-:-:S04]  /*0120*/  LOP3.LUT R3, R3, 0xfffffe00, RZ, 0xc0, !PT ;  /* 0xfffffe0003037812 */ /* 0x000fc800078ec0ff */
[----:B------:R-:W-:Y:S02]  /*0130*/  IADD3 R19, R0, -R3, RZ ;  /* 0x8000000300137210 */ /* 0x000fe40007ffe0ff */
[----:B------:R-:W1:Y:S03]  /*0140*/  LDC.64 R2, c[0x0][0x210] ;  /* 0x00008400ff027b82 */ /* 0x000e660000000a00 */
[----:B--2---:R-:W-:-:S05]  /*0150*/  IMAD.WIDE R12, R19, 0x4, R12 ;  /* 0x00000004130c7825 */ /* 0x004fca00078e020c */
[----:B------:R5:W2:Y:S01]  /*0160*/  @!P0 LDG.E.EL R4, desc[UR4][R12.64] ;  /* 0x000000040c048981 */ /* 0x000aa2000c2e1900 */
[----:B----4-:R-:W-:-:S05]  /*0170*/  IMAD.WIDE R10, R19, 0x4, R10 ;  /* 0x00000004130a7825 */ /* 0x010fca00078e020a */
[----:B------:R3:W4:Y:S01]  /*0180*/  @!P0 LDG.E.EL R8, desc[UR4][R10.64] ;  /* 0x000000040a088981 */ /* 0x000722000c2e1900 */
[----:B-----5:R-:W-:-:S04]  /*0190*/  IMAD.WIDE R12, R19, 0x4, R14 ;  /* 0x00000004130c7825 */ /* 0x020fc800078e020e */
[----:B-1----:R-:W-:Y:S01]  /*01a0*/  IMAD.WIDE R2, R0, 0x4, R2 ;  /* 0x0000000400027825 */ /* 0x002fe200078e0202 */
[----:B------:R-:W5:Y:S04]  /*01b0*/  @!P0 LDG.E.EL R9, desc[UR4][R12.64] ;  /* 0x000000040c098981 */ /* 0x000f68000c2e1900 */
[----:B------:R-:W4:Y:S01]  /*01c0*/  @!P0 LDG.E R5, desc[UR4][R2.64] ;  /* 0x0000000402058981 */ /* 0x000f22000c1e1900 */
[----:B0-----:R-:W-:-:S04]  /*01d0*/  IMAD.WIDE R14, R19, 0x4, R16 ;  /* 0x00000004130e7825 */ /* 0x001fc800078e0210 */
[----:B------:R-:W-:Y:S01]  /*01e0*/  IMAD.WIDE R16, R19, 0x4, R6 ;  /* 0x0000000413107825 */ /* 0x000fe200078e0206 */
[----:B------:R-:W-:Y:S01]  /*01f0*/  CS2R R18, SRZ ;  /* 0x0000000000127805 */ /* 0x000fe2000001ff00 */
[----:B------:R-:W0:Y:S05]  /*0200*/  LDC.64 R6, c[0x0][0x240] ;  /* 0x00009000ff067b82 */ /* 0x000e2a0000000a00 */
[----:B------:R-:W5:Y:S04]  /*0210*/  @!P0 LDG.E.EL R18, desc[UR4][R14.64] ;  /* 0x000000040e128981 */ /* 0x000f68000c2e1900 */
[----:B------:R-:W5:Y:S01]  /*0220*/  @!P0 LDG.E.EL R19, desc[UR4][R16.64] ;  /* 0x0000000410138981 */ /* 0x000f62000c2e1900 */
[----:B---3--:R-:W-:-:S02]  /*0230*/  IMAD.MOV.U32 R11, RZ, RZ, 0x3e800000 ;  /* 0x3e800000ff0b7424 */ /* 0x008fc400078e00ff */
[----:B0-----:R-:W-:-:S04]  /*0240*/  IMAD.WIDE R6, R0, 0x4, R6 ;  /* 0x0000000400067825 */ /* 0x001fc800078e0206 */
[----:B--2---:R-:W-:-:S04]  /*0250*/  FADD R4, R4, 9.9999997473787516356e-06 ;  /* 0x3727c5ac04047421 */ /* 0x004fc80000000000 */
[----:B------:R-:W0:Y:S02]  /*0260*/  MUFU.SQRT R20, R4 ;  /* 0x0000000400147308 */ /* 0x000e240000002000 */
[C---:B0-----:R-:W-:Y:S02]  /*0270*/  FSETP.GT.AND P1, PT, R20.reuse, 8.50705917302346158658e+37, PT ;  /* 0x7e8000001400780b */ /* 0x041fe40003f24000 */
[----:B------:R-:W-:-:S11]  /*0280*/  FSETP.GEU.AND P2, PT, R20, 1.175494350822287508e-38, PT ;  /* 0x008000001400780b */ /* 0x000fd60003f4e000 */
[----:B------:R-:W-:-:S04]  /*0290*/  @P1 FMUL R20, R20, 0.25 ;  /* 0x3e80000014141820 */ /* 0x000fc80000400000 */
[----:B------:R-:W-:-:S06]  /*02a0*/  @!P2 FMUL R20, R20, 16777216 ;  /* 0x4b8000001414a820 */ /* 0x000fcc0000400000 */
[----:B------:R-:W0:Y:S01]  /*02b0*/  MUFU.RCP R20, R20 ;  /* 0x0000001400147308 */ /* 0x000e220000001000 */
[----:B------:R-:W-:Y:S01]  /*02c0*/  FSEL R11, R11, 1, P1 ;  /* 0x3f8000000b0b7808 */ /* 0x000fe20000800000 */
[----:B----4-:R-:W-:-:S04]  /*02d0*/  FADD R8, R8, R5 ;  /* 0x0000000508087221 */ /* 0x010fc80000000000 */
[----:B------:R-:W-:Y:S01]  /*02e0*/  @!P2 FMUL R11, R11, 16777216 ;  /* 0x4b8000000b0ba820 */ /* 0x000fe20000400000 */
[----:B-----5:R-:W-:-:S03]  /*02f0*/  FADD R9, R8, -R9 ;  /* 0x8000000908097221 */ /* 0x020fc60000000000 */
[----:B0-----:R-:W-:-:S04]  /*0300*/  FMUL R4, R20, R11 ;  /* 0x0000000b14047220 */ /* 0x001fc80000400000 */
[----:B------:R-:W-:-:S04]  /*0310*/  FMUL R4, R9, R4 ;  /* 0x0000000409047220 */ /* 0x000fc80000400000 */
[----:B------:R-:W-:-:S05]  /*0320*/  FFMA R4, R4, R18, R19 ;  /* 0x0000001204047223 */ /* 0x000fca0000000013 */
[----:B------:R-:W-:-:S04]  /*0330*/  FSETP.GEU.AND P1, PT, R4, RZ, PT ;  /* 0x000000ff0400720b */ /* 0x000fc80003f2e000 */
[----:B------:R-:W-:Y:S02]  /*0340*/  FSEL R9, R4, RZ, P1 ;  /* 0x000000ff04097208 */ /* 0x000fe40000800000 */
[----:B------:R-:W-:Y:S01]  /*0350*/  IADD3 R4, P1, R0, UR6, RZ ;  /* 0x0000000600047c10 */ /* 0x000fe2000ff3e0ff */
[----:B------:R0:W-:Y:S01]  /*0360*/  @!P0 STG.E desc[UR4][R2.64], R8 ;  /* 0x0000000802008986 */ /* 0x0001e2000c101904 */
[----:B------:R-:W-:Y:S02]  /*0370*/  FSETP.GTU.AND P2, PT, R9, RZ, PT ;  /* 0x000000ff0900720b */ /* 0x000fe40003f4c000 */
[----:B------:R-:W-:Y:S01]  /*0380*/  LEA.HI.X.SX32 R5, R0, UR7, 0x1, P1 ;  /* 0x0000000700057c11 */ /* 0x000fe200088f0eff */
[----:B------:R0:W-:Y:S01]  /*0390*/  @!P0 STG.E desc[UR4][R6.64], R9 ;  /* 0x0000000906008986 */ /* 0x0001e2000c101904 */
[----:B------:R-:W-:Y:S01]  /*03a0*/  SEL R11, RZ, 0x1, P2 ;  /* 0x00000001ff0b7807 */ /* 0x000fe20001000000 */
[----:B0-----:R-:W-:Y:S08]  /*03b0*/  @P0 EXIT ;  /* 0x000000000000094d */ /* 0x001ff00003800000 */
[----:B------:R-:W-:Y:S01]  /*03c0*/  STG.E.U8 desc[UR4][R4.64], R11 ;  /* 0x0000000b04007986 */ /* 0x000fe2000c101104 */
[----:B------:R-:W-:Y:S05]  /*03d0*/  EXIT ;  /* 0x000000000000794d */ /* 0x000fea0003800000 */
.L_x_0:
[----:B------:R-:W-:-:S00]  /*03e0*/  BRA `(.L_x_0) ;  /* 0xfffffffc00fc7947 */ /* 0x000fc0000383ffff */
[----:B------:R-:W-:-:S00]  /*03f0*/  NOP ;  /* 0x0000000000007918 */ /* 0x000fc00000000000 */
        /* <DEDUP_REMOVED lines=8> */
.L_x_1:


//--------------------- .nv.global.init           --------------------------
	.section	.nv.global.init,"aw",@progbits
.nv.global.init:
	.type		_$_str,@object
	.size		_$_str,(_$_str_$_2 - _$_str)
_$_str:
        /*0000*/ 	.byte	0x5f, 0x5f, 0x43, 0x55, 0x44, 0x41, 0x5f, 0x46, 0x54, 0x5a, 0x00
	.type		_$_str_$_2,@object
	.size		_$_str_$_2,(.L_1 - _$_str_$_2)
_$_str_$_2:
        /*000b*/ 	.byte	0x5f, 0x5f, 0x43, 0x55, 0x44, 0x41, 0x5f, 0x50, 0x52, 0x45, 0x43, 0x5f, 0x53, 0x51, 0x52, 0x54
        /*001b*/ 	.byte	0x00
.L_1:


//--------------------- .nv.constant0.triton_poi_fused__native_batch_norm_legit_no_training_convolution_relu_threshold_backward_10 --------------------------
	.section	.nv.constant0.triton_poi_fused__native_batch_norm_legit_no_training_convolution_relu_threshold_backward_10,"a",@progbits
	.sectionflags	@""
	.align	4
.nv.constant0.triton_poi_fused__native_batch_norm_legit_no_training_convolution_relu_threshold_backward_10:
	.zero		596
